//
// Generated by NVIDIA NVVM Compiler
//
// Compiler Build ID: CL-36424714
// Cuda compilation tools, release 13.0, V13.0.88
// Based on NVVM 20.0.0
//

.version 9.0
.target sm_100
.address_size 64

	// .globl	_Z11computationPfS_S_ii
.extern .func  (.param .b32 func_retval0) vprintf
(
	.param .b64 vprintf_param_0,
	.param .b64 vprintf_param_1
)
;
.global .align 1 .b8 $str[13] = {83, 77, 32, 110, 117, 109, 58, 32, 37, 100, 32, 10};

.visible .entry _Z11computationPfS_S_ii(
	.param .u64 .ptr .align 1 _Z11computationPfS_S_ii_param_0,
	.param .u64 .ptr .align 1 _Z11computationPfS_S_ii_param_1,
	.param .u64 .ptr .align 1 _Z11computationPfS_S_ii_param_2,
	.param .u32 _Z11computationPfS_S_ii_param_3,
	.param .u32 _Z11computationPfS_S_ii_param_4
)
{
	.local .align 8 .b8 	__local_depot0[8];
	.reg .b64 	%SP;
	.reg .b64 	%SPL;
	.reg .pred 	%p<4>;
	.reg .b32 	%r<7>;
	.reg .b32 	%f<4>;
	.reg .b64 	%rd<15>;

	mov.u64 	%SPL, __local_depot0;
	cvta.local.u64 	%SP, %SPL;
	ld.param.u64 	%rd1, [_Z11computationPfS_S_ii_param_0];
	ld.param.u64 	%rd2, [_Z11computationPfS_S_ii_param_1];
	ld.param.u64 	%rd3, [_Z11computationPfS_S_ii_param_2];
	ld.param.u32 	%r2, [_Z11computationPfS_S_ii_param_3];
	ld.param.u32 	%r3, [_Z11computationPfS_S_ii_param_4];
	add.u64 	%rd4, %SP, 0;
	add.u64 	%rd5, %SPL, 0;
	// begin inline asm
	mov.u32 %r1, %smid;
	// end inline asm
	st.local.u32 	[%rd5], %r1;
	mov.u64 	%rd6, $str;
	cvta.global.u64 	%rd7, %rd6;
	{ // callseq 0, 0
	.param .b64 param0;
	st.param.b64 	[param0], %rd7;
	.param .b64 param1;
	st.param.b64 	[param1], %rd4;
	.param .b32 retval0;
	call.uni (retval0), 
	vprintf, 
	(
	param0, 
	param1
	);
	ld.param.b32 	%r4, [retval0];
	} // callseq 0
	setp.gt.s32 	%p1, %r2, %r1;
	setp.gt.s32 	%p2, %r1, %r3;
	or.pred  	%p3, %p1, %p2;
	@%p3 bra 	$L__BB0_2;
	cvta.to.global.u64 	%rd8, %rd1;
	cvta.to.global.u64 	%rd9, %rd2;
	cvta.to.global.u64 	%rd10, %rd3;
	mov.u32 	%r6, %tid.x;
	mul.wide.u32 	%rd11, %r6, 4;
	add.s64 	%rd12, %rd8, %rd11;
	ld.global.f32 	%f1, [%rd12];
	add.s64 	%rd13, %rd9, %rd11;
	ld.global.f32 	%f2, [%rd13];
	add.f32 	%f3, %f1, %f2;
	add.s64 	%rd14, %rd10, %rd11;
	st.global.f32 	[%rd14], %f3;
$L__BB0_2:
	ret;

}


// ===== COMPILED SASS (sm_100) =====

	.target	sm_100

	.elftype	@"ET_EXEC"


//--------------------- .note.nv.tkinfo           --------------------------
	.section	.note.nv.tkinfo,"",@"SHT_NOTE"
	.sectionflags	@"SHF_NOTE_NV_TKINFO"
	.tkinfo
        /*0018*/ 	.word	0x00000002
        /*0030*/ 	.string	""
        /*0030*/ 	.string	"ptxas"
        /*0030*/ 	.string	"Cuda compilation tools, release 13.0, V13.0.88"
        /*0030*/ 	.string	"Build cuda_13.0.r13.0/compiler.36424714_0"
        /*0030*/ 	.string	"-arch sm_100 -m 64 "



//--------------------- .note.nv.cuinfo           --------------------------
	.section	.note.nv.cuinfo,"",@"SHT_NOTE"
	.sectionflags	@"SHF_NOTE_NV_CUINFO"
        /*0018*/ 	.short	0x0002
        /*001a*/ 	.short	0x0064
        /*001c*/ 	.short	0x0082
	.zero		2


//--------------------- .nv.info                  --------------------------
	.section	.nv.info,"",@"SHT_CUDA_INFO"
	.align	4


	//----- nvinfo : EIATTR_REGCOUNT
	.align		4
        /*0000*/ 	.byte	0x04, 0x2f
        /*0002*/ 	.short	(.L_2 - .L_1)
	.align		4
.L_1:
        /*0004*/ 	.word	index@(_Z11computationPfS_S_ii)
        /*0008*/ 	.word	0x00000018


	//----- nvinfo : EIATTR_FRAME_SIZE
	.align		4
.L_2:
        /*000c*/ 	.byte	0x04, 0x11
        /*000e*/ 	.short	(.L_4 - .L_3)
	.align		4
.L_3:
        /*0010*/ 	.word	index@(_Z11computationPfS_S_ii)
        /*0014*/ 	.word	0x00000008


	//----- nvinfo : EIATTR_MIN_STACK_SIZE
	.align		4
.L_4:
        /*0018*/ 	.byte	0x04, 0x12
        /*001a*/ 	.short	(.L_6 - .L_5)
	.align		4
.L_5:
        /*001c*/ 	.word	index@(_Z11computationPfS_S_ii)
        /*0020*/ 	.word	0x00000008
.L_6:


//--------------------- .nv.compat                --------------------------
	.section	.nv.compat,"",@"SHT_CUDA_COMPAT_INFO"
	.align	4
        /*0000*/ 	.byte	0x02, 0x09, 0x00, 0x00, 0x02, 0x02, 0x01, 0x00, 0x02, 0x05, 0x05, 0x00, 0x03, 0x07, 0x01, 0x01
        /*0010*/ 	.byte	0x02, 0x03, 0x00, 0x00, 0x02, 0x06, 0x01, 0x00, 0x04, 0x0b, 0x08, 0x00, 0x09, 0x00, 0x00, 0x00
        /*0020*/ 	.byte	0x00, 0x00, 0x00, 0x00


//--------------------- .nv.info._Z11computationPfS_S_ii --------------------------
	.section	.nv.info._Z11computationPfS_S_ii,"",@"SHT_CUDA_INFO"
	.sectionflags	@""
	.align	4


	//----- nvinfo : EIATTR_CUDA_API_VERSION
	.align		4
        /*0000*/ 	.byte	0x04, 0x37
        /*0002*/ 	.short	(.L_8 - .L_7)
.L_7:
        /*0004*/ 	.word	0x00000082


	//----- nvinfo : EIATTR_KPARAM_INFO
	.align		4
.L_8:
        /*0008*/ 	.byte	0x04, 0x17
        /*000a*/ 	.short	(.L_10 - .L_9)
.L_9:
        /*000c*/ 	.word	0x00000000
        /*0010*/ 	.short	0x0004
        /*0012*/ 	.short	0x001c
        /*0014*/ 	.byte	0x00, 0xf0, 0x11, 0x00


	//----- nvinfo : EIATTR_KPARAM_INFO
	.align		4
.L_10:
        /*0018*/ 	.byte	0x04, 0x17
        /*001a*/ 	.short	(.L_12 - .L_11)
.L_11:
        /*001c*/ 	.word	0x00000000
        /*0020*/ 	.short	0x0003
        /*0022*/ 	.short	0x0018
        /*0024*/ 	.byte	0x00, 0xf0, 0x11, 0x00


	//----- nvinfo : EIATTR_KPARAM_INFO
	.align		4
.L_12:
        /*0028*/ 	.byte	0x04, 0x17
        /*002a*/ 	.short	(.L_14 - .L_13)
.L_13:
        /*002c*/ 	.word	0x00000000
        /*0030*/ 	.short	0x0002
        /*0032*/ 	.short	0x0010
        /*0034*/ 	.byte	0x00, 0xf5, 0x21, 0x00


	//----- nvinfo : EIATTR_KPARAM_INFO
	.align		4
.L_14:
        /*0038*/ 	.byte	0x04, 0x17
        /*003a*/ 	.short	(.L_16 - .L_15)
.L_15:
        /*003c*/ 	.word	0x00000000
        /*0040*/ 	.short	0x0001
        /*0042*/ 	.short	0x0008
        /*0044*/ 	.byte	0x00, 0xf5, 0x21, 0x00


	//----- nvinfo : EIATTR_KPARAM_INFO
	.align		4
.L_16:
        /*0048*/ 	.byte	0x04, 0x17
        /*004a*/ 	.short	(.L_18 - .L_17)
.L_17:
        /*004c*/ 	.word	0x00000000
        /*0050*/ 	.short	0x0000
        /*0052*/ 	.short	0x0000
        /*0054*/ 	.byte	0x00, 0xf5, 0x21, 0x00


	//----- nvinfo : EIATTR_SPARSE_MMA_MASK
	.align		4
.L_18:
        /*0058*/ 	.byte	0x03, 0x50
        /*005a*/ 	.short	0x0000


	//----- nvinfo : EIATTR_MAXREG_COUNT
	.align		4
        /*005c*/ 	.byte	0x03, 0x1b
        /*005e*/ 	.short	0x00ff


	//----- nvinfo : EIATTR_EXTERNS
	.align		4
        /*0060*/ 	.byte	0x04, 0x0f
        /*0062*/ 	.short	(.L_20 - .L_19)


	//   ....[0]....
	.align		4
.L_19:
        /*0064*/ 	.word	index@(vprintf)


	//----- nvinfo : EIATTR_MERCURY_ISA_VERSION
	.align		4
.L_20:
        /*0068*/ 	.byte	0x03, 0x5f
        /*006a*/ 	.short	0x0101


	//----- nvinfo : EIATTR_VRC_CTA_INIT_COUNT
	.align		4
        /*006c*/ 	.byte	0x02, 0x4a
	.zero		1
	.zero		1


	//----- nvinfo : EIATTR_SYSCALL_OFFSETS
	.align		4
        /*0070*/ 	.byte	0x04, 0x46
        /*0072*/ 	.short	(.L_22 - .L_21)


	//   ....[0]....
.L_21:
        /*0074*/ 	.word	0x000000e0


	//----- nvinfo : EIATTR_EXIT_INSTR_OFFSETS
	.align		4
.L_22:
        /*0078*/ 	.byte	0x04, 0x1c
        /*007a*/ 	.short	(.L_24 - .L_23)


	//   ....[0]....
.L_23:
        /*007c*/ 	.word	0x00000120


	//   ....[1]....
        /*0080*/ 	.word	0x000001f0


	//----- nvinfo : EIATTR_CBANK_PARAM_SIZE
	.align		4
.L_24:
        /*0084*/ 	.byte	0x03, 0x19
        /*0086*/ 	.short	0x0020


	//----- nvinfo : EIATTR_PARAM_CBANK
	.align		4
        /*0088*/ 	.byte	0x04, 0x0a
        /*008a*/ 	.short	(.L_26 - .L_25)
	.align		4
.L_25:
        /*008c*/ 	.word	index@(.nv.constant0._Z11computationPfS_S_ii)
        /*0090*/ 	.short	0x0380
        /*0092*/ 	.short	0x0020


	//----- nvinfo : EIATTR_SW_WAR
	.align		4
.L_26:
        /*0094*/ 	.byte	0x04, 0x36
        /*0096*/ 	.short	(.L_28 - .L_27)
.L_27:
        /*0098*/ 	.word	0x00000008
.L_28:


//--------------------- .nv.callgraph             --------------------------
	.section	.nv.callgraph,"",@"SHT_CUDA_CALLGRAPH"
	.align	4
	.sectionentsize	8
	.align		4
        /*0000*/ 	.word	0x00000000
	.align		4
        /*0004*/ 	.word	0xffffffff
	.align		4
        /*0008*/ 	.word	index@(_Z11computationPfS_S_ii)
	.align		4
        /*000c*/ 	.word	index@(vprintf)
	.align		4
        /*0010*/ 	.word	0x00000000
	.align		4
        /*0014*/ 	.word	0xfffffffe
	.align		4
        /*0018*/ 	.word	0x00000000
	.align		4
        /*001c*/ 	.word	0xfffffffd
	.align		4
        /*0020*/ 	.word	0x00000000
	.align		4
        /*0024*/ 	.word	0xfffffffc


//--------------------- .nv.constant4             --------------------------
	.section	.nv.constant4,"a",@progbits
	.align	8
	.align		8
.nv.constant4:
        /*0000*/ 	.dword	vprintf
	.align		8
        /*0008*/ 	.dword	$str


//--------------------- .text._Z11computationPfS_S_ii --------------------------
	.section	.text._Z11computationPfS_S_ii,"ax",@progbits
	.align	128
        .global         _Z11computationPfS_S_ii
        .type           _Z11computationPfS_S_ii,@function
        .size           _Z11computationPfS_S_ii,(.L_x_2 - _Z11computationPfS_S_ii)
        .other          _Z11computationPfS_S_ii,@"STO_CUDA_ENTRY STV_DEFAULT"
_Z11computationPfS_S_ii:
.text._Z11computationPfS_S_ii:
[----:B------:R-:W0:Y:S01]  /*0000*/  LDC R1, c[0x0][0x37c] ;  /* 0x0000df00ff017b82 */ /* 0x000e220000000800 */
[----:B------:R-:W1:Y:S01]  /*0010*/  LDCU UR5, c[0x0][0x2fc] ;  /* 0x00005f80ff0577ac */ /* 0x000e620008000800 */
[----:B------:R-:W2:Y:S01]  /*0020*/  S2R R16, SR_VIRTUALSMID ;  /* 0x0000000000107919 */ /* 0x000ea20000004300 */
[----:B0-----:R-:W-:Y:S01]  /*0030*/  VIADD R1, R1, 0xfffffff8 ;  /* 0xfffffff801017836 */ /* 0x001fe20000000000 */
[----:B------:R-:W-:Y:S01]  /*0040*/  MOV R0, 0x0 ;  /* 0x0000000000007802 */ /* 0x000fe20000000f00 */
[----:B------:R-:W0:Y:S03]  /*0050*/  LDCU UR4, c[0x0][0x2f8] ;  /* 0x00005f00ff0477ac */ /* 0x000e260008000800 */
[----:B------:R3:W4:Y:S01]  /*0060*/  LDC.64 R2, c[0x4][R0] ;  /* 0x0100000000027b82 */ /* 0x0007220000000a00 */
[----:B------:R-:W5:Y:S01]  /*0070*/  LDCU.64 UR6, c[0x4][0x8] ;  /* 0x01000100ff0677ac */ /* 0x000f620008000a00 */
[----:B0-----:R-:W-:Y:S01]  /*0080*/  IADD3 R6, P0, PT, R1, UR4, RZ ;  /* 0x0000000401067c10 */ /* 0x001fe2000ff1e0ff */
[----:B-----5:R-:W-:Y:S01]  /*0090*/  IMAD.U32 R4, RZ, RZ, UR6 ;  /* 0x00000006ff047e24 */ /* 0x020fe2000f8e00ff */
[----:B------:R-:W-:-:S02]  /*00a0*/  MOV R5, UR7 ;  /* 0x0000000700057c02 */ /* 0x000fc40008000f00 */
[----:B-1----:R-:W-:Y:S01]  /*00b0*/  IADD3.X R7, PT, PT, RZ, UR5, RZ, P0, !PT ;  /* 0x00000005ff077c10 */ /* 0x002fe200087fe4ff */
[----:B--2---:R3:W-:Y:S08]  /*00c0*/  STL [R1], R16 ;  /* 0x0000001001007387 */ /* 0x0047f00000100800 */
[----:B------:R-:W-:-:S07]  /*00d0*/  LEPC R20, `(.L_x_0) ;  /* 0x000000001014794e */ /* 0x000fce0000000000 */
[----:B---34-:R-:W-:Y:S05]  /*00e0*/  CALL.ABS.NOINC R2 ;  /* 0x0000000002007343 */ /* 0x018fea0003c00000 */
.L_x_0:
[----:B------:R-:W0:Y:S02]  /*00f0*/  LDCU.64 UR4, c[0x0][0x398] ;  /* 0x00007300ff0477ac */ /* 0x000e240008000a00 */
[----:B0-----:R-:W-:-:S04]  /*0100*/  ISETP.GT.AND P0, PT, R16, UR5, PT ;  /* 0x0000000510007c0c */ /* 0x001fc8000bf04270 */
[----:B------:R-:W-:-:S13]  /*0110*/  ISETP.LT.OR P0, PT, R16, UR4, P0 ;  /* 0x0000000410007c0c */ /* 0x000fda0008701670 */
[----:B------:R-:W-:Y:S05]  /*0120*/  @P0 EXIT ;  /* 0x000000000000094d */ /* 0x000fea0003800000 */
[----:B------:R-:W0:Y:S01]  /*0130*/  S2R R9, SR_TID.X ;  /* 0x0000000000097919 */ /* 0x000e220000002100 */
[----:B------:R-:W0:Y:S01]  /*0140*/  LDC.64 R2, c[0x0][0x380] ;  /* 0x0000e000ff027b82 */ /* 0x000e220000000a00 */
[----:B------:R-:W1:Y:S07]  /*0150*/  LDCU.64 UR4, c[0x0][0x358] ;  /* 0x00006b00ff0477ac */ /* 0x000e6e0008000a00 */
[----:B------:R-:W2:Y:S08]  /*0160*/  LDC.64 R4, c[0x0][0x388] ;  /* 0x0000e200ff047b82 */ /* 0x000eb00000000a00 */
[----:B------:R-:W3:Y:S01]  /*0170*/  LDC.64 R6, c[0x0][0x390] ;  /* 0x0000e400ff067b82 */ /* 0x000ee20000000a00 */
[----:B0-----:R-:W-:-:S04]  /*0180*/  IMAD.WIDE.U32 R2, R9, 0x4, R2 ;  /* 0x0000000409027825 */ /* 0x001fc800078e0002 */
[C---:B--2---:R-:W-:Y:S02]  /*0190*/  IMAD.WIDE.U32 R4, R9.reuse, 0x4, R4 ;  /* 0x0000000409047825 */ /* 0x044fe400078e0004 */
[----:B-1----:R-:W2:Y:S04]  /*01a0*/  LDG.E R2, desc[UR4][R2.64] ;  /* 0x0000000402027981 */ /* 0x002ea8000c1e1900 */
[----:B------:R-:W2:Y:S01]  /*01b0*/  LDG.E R5, desc[UR4][R4.64] ;  /* 0x0000000404057981 */ /* 0x000ea2000c1e1900 */
[----:B---3--:R-:W-:-:S04]  /*01c0*/  IMAD.WIDE.U32 R6, R9, 0x4, R6 ;  /* 0x0000000409067825 */ /* 0x008fc800078e0006 */
[----:B--2---:R-:W-:-:S05]  /*01d0*/  FADD R9, R2, R5 ;  /* 0x0000000502097221 */ /* 0x004fca0000000000 */
[----:B------:R-:W-:Y:S01]  /*01e0*/  STG.E desc[UR4][R6.64], R9 ;  /* 0x0000000906007986 */ /* 0x000fe2000c101904 */
[----:B------:R-:W-:Y:S05]  /*01f0*/  EXIT ;  /* 0x000000000000794d */ /* 0x000fea0003800000 */
.L_x_1:
[----:B------:R-:W-:-:S00]  /*0200*/  BRA `(.L_x_1) ;  /* 0xfffffffc00fc7947 */ /* 0x000fc0000383ffff */
[----:B------:R-:W-:-:S00]  /*0210*/  NOP ;  /* 0x0000000000007918 */ /* 0x000fc00000000000 */
        /* <DEDUP_REMOVED lines=14> */
.L_x_2:


//--------------------- .nv.global.init           --------------------------
	.section	.nv.global.init,"aw",@progbits
.nv.global.init:
	.type		$str,@object
	.size		$str,(.L_0 - $str)
$str:
        /*0000*/ 	.byte	0x53, 0x4d, 0x20, 0x6e, 0x75, 0x6d, 0x3a, 0x20, 0x25, 0x64, 0x20, 0x0a, 0x00
.L_0:


//--------------------- .nv.shared.reserved.0     --------------------------
	.section	.nv.shared.reserved.0,"aw",@nobits
	.weak		__nv_reservedSMEM_offset_0_alias
	.size		__nv_reservedSMEM_offset_0_alias, 0, 64
	.other		__nv_reservedSMEM_offset_0_alias,@"STO_CUDA_RESERVED_SHARED STV_DEFAULT"
__nv_reservedSMEM_offset_0_alias:
	.zero		0
	.zero		64


//--------------------- .nv.constant0._Z11computationPfS_S_ii --------------------------
	.section	.nv.constant0._Z11computationPfS_S_ii,"a",@progbits
	.sectionflags	@""
	.align	4
.nv.constant0._Z11computationPfS_S_ii:
	.zero		928


//--------------------- SYMBOLS --------------------------

	.type		.nv.reservedSmem.offset0,@object
	.size		.nv.reservedSmem.offset0,0x4
	.type		vprintf,@function
